	.headerflags	@"EF_CUDA_TEXMODE_UNIFIED EF_CUDA_64BIT_ADDRESS EF_CUDA_ACCELERATORS EF_CUDA_SM90 EF_CUDA_VIRTUAL_SM(EF_CUDA_SM90)"
	.elftype	@"ET_EXEC"


//--------------------- .nv.info                  --------------------------
	.section	.nv.info,"",@"SHT_CUDA_INFO"
	.align	4


	//----- nvinfo : EIATTR_REGCOUNT
	.align		4
        /*0000*/ 	.byte	0x04, 0x2f
        /*0002*/ 	.short	(.L_1 - .L_0)
	.align		4
.L_0:
        /*0004*/ 	.word	index@(triton_poi_fused_add_convolution_leaky_relu_35)
        /*0008*/ 	.word	0x00000014


	//----- nvinfo : EIATTR_MIN_STACK_SIZE
	.align		4
.L_1:
        /*000c*/ 	.byte	0x04, 0x12
        /*000e*/ 	.short	(.L_3 - .L_2)
	.align		4
.L_2:
        /*0010*/ 	.word	index@(triton_poi_fused_add_convolution_leaky_relu_35)
        /*0014*/ 	.word	0x00000000


	//----- nvinfo : EIATTR_FRAME_SIZE
	.align		4
.L_3:
        /*0018*/ 	.byte	0x04, 0x11
        /*001a*/ 	.short	(.L_5 - .L_4)
	.align		4
.L_4:
        /*001c*/ 	.word	index@(triton_poi_fused_add_convolution_leaky_relu_35)
        /*0020*/ 	.word	0x00000000


	//----- nvinfo : EIATTR_MIN_STACK_SIZE
	.align		4
.L_5:
        /*0024*/ 	.byte	0x04, 0x12
        /*0026*/ 	.short	(.L_7 - .L_6)
	.align		4
.L_6:
        /*0028*/ 	.word	index@(triton_poi_fused_add_convolution_leaky_relu_35)
        /*002c*/ 	.word	0x00000000
.L_7:


//--------------------- .nv.info.triton_poi_fused_add_convolution_leaky_relu_35 --------------------------
	.section	.nv.info.triton_poi_fused_add_convolution_leaky_relu_35,"",@"SHT_CUDA_INFO"
	.sectionflags	@""
	.align	4


	//----- nvinfo : EIATTR_CUDA_API_VERSION
	.align		4
        /*0000*/ 	.byte	0x04, 0x37
        /*0002*/ 	.short	(.L_9 - .L_8)
.L_8:
        /*0004*/ 	.word	0x0000007c


	//----- nvinfo : EIATTR_KPARAM_INFO
	.align		4
.L_9:
        /*0008*/ 	.byte	0x04, 0x17
        /*000a*/ 	.short	(.L_11 - .L_10)
.L_10:
        /*000c*/ 	.word	0x00000000
        /*0010*/ 	.short	0x0005
        /*0012*/ 	.short	0x0028
        /*0014*/ 	.byte	0x00, 0xf0, 0x11, 0x00


	//----- nvinfo : EIATTR_KPARAM_INFO
	.align		4
.L_11:
        /*0018*/ 	.byte	0x04, 0x17
        /*001a*/ 	.short	(.L_13 - .L_12)
.L_12:
        /*001c*/ 	.word	0x00000000
        /*0020*/ 	.short	0x0004
        /*0022*/ 	.short	0x0020
        /*0024*/ 	.byte	0x00, 0xf4, 0x21, 0x00


	//----- nvinfo : EIATTR_KPARAM_INFO
	.align		4
.L_13:
        /*0028*/ 	.byte	0x04, 0x17
        /*002a*/ 	.short	(.L_15 - .L_14)
.L_14:
        /*002c*/ 	.word	0x00000000
        /*0030*/ 	.short	0x0003
        /*0032*/ 	.short	0x0018
        /*0034*/ 	.byte	0x00, 0xf4, 0x21, 0x00


	//----- nvinfo : EIATTR_KPARAM_INFO
	.align		4
.L_15:
        /*0038*/ 	.byte	0x04, 0x17
        /*003a*/ 	.short	(.L_17 - .L_16)
.L_16:
        /*003c*/ 	.word	0x00000000
        /*0040*/ 	.short	0x0002
        /*0042*/ 	.short	0x0010
        /*0044*/ 	.byte	0x00, 0xf4, 0x21, 0x00


	//----- nvinfo : EIATTR_KPARAM_INFO
	.align		4
.L_17:
        /*0048*/ 	.byte	0x04, 0x17
        /*004a*/ 	.short	(.L_19 - .L_18)
.L_18:
        /*004c*/ 	.word	0x00000000
        /*0050*/ 	.short	0x0001
        /*0052*/ 	.short	0x0008
        /*0054*/ 	.byte	0x00, 0xf4, 0x21, 0x00


	//----- nvinfo : EIATTR_KPARAM_INFO
	.align		4
.L_19:
        /*0058*/ 	.byte	0x04, 0x17
        /*005a*/ 	.short	(.L_21 - .L_20)
.L_20:
        /*005c*/ 	.word	0x00000000
        /*0060*/ 	.short	0x0000
        /*0062*/ 	.short	0x0000
        /*0064*/ 	.byte	0x00, 0xf4, 0x21, 0x00


	//----- nvinfo : EIATTR_SPARSE_MMA_MASK
	.align		4
.L_21:
        /*0068*/ 	.byte	0x03, 0x50
        /*006a*/ 	.short	0x0000


	//----- nvinfo : EIATTR_MAXREG_COUNT
	.align		4
        /*006c*/ 	.byte	0x03, 0x1b
        /*006e*/ 	.short	0x00ff


	//----- nvinfo : EIATTR_EXIT_INSTR_OFFSETS
	.align		4
        /*0070*/ 	.byte	0x04, 0x1c
        /*0072*/ 	.short	(.L_23 - .L_22)


	//   ....[0]....
.L_22:
        /*0074*/ 	.word	0x00000240


	//----- nvinfo : EIATTR_REQNTID
	.align		4
.L_23:
        /*0078*/ 	.byte	0x04, 0x10
        /*007a*/ 	.short	(.L_25 - .L_24)
.L_24:
        /*007c*/ 	.word	0x00000080
        /*0080*/ 	.word	0x00000001
        /*0084*/ 	.word	0x00000001


	//----- nvinfo : EIATTR_CBANK_PARAM_SIZE
	.align		4
.L_25:
        /*0088*/ 	.byte	0x03, 0x19
        /*008a*/ 	.short	0x002c


	//----- nvinfo : EIATTR_PARAM_CBANK
	.align		4
        /*008c*/ 	.byte	0x04, 0x0a
        /*008e*/ 	.short	(.L_27 - .L_26)
	.align		4
.L_26:
        /*0090*/ 	.word	index@(.nv.constant0.triton_poi_fused_add_convolution_leaky_relu_35)
        /*0094*/ 	.short	0x0210
        /*0096*/ 	.short	0x002c


	//----- nvinfo : EIATTR_SW_WAR
	.align		4
.L_27:
        /*0098*/ 	.byte	0x04, 0x36
        /*009a*/ 	.short	(.L_29 - .L_28)
.L_28:
        /*009c*/ 	.word	0x00000008
.L_29:


//--------------------- .nv.callgraph             --------------------------
	.section	.nv.callgraph,"",@"SHT_CUDA_CALLGRAPH"
	.align	4
	.sectionentsize	8
	.align		4
        /*0000*/ 	.word	0x00000000
	.align		4
        /*0004*/ 	.word	0xffffffff
	.align		4
        /*0008*/ 	.word	0x00000000
	.align		4
        /*000c*/ 	.word	0xfffffffe
	.align		4
        /*0010*/ 	.word	0x00000000
	.align		4
        /*0014*/ 	.word	0xfffffffd
	.align		4
        /*0018*/ 	.word	0x00000000
	.align		4
        /*001c*/ 	.word	0xfffffffc


//--------------------- .text.triton_poi_fused_add_convolution_leaky_relu_35 --------------------------
	.section	.text.triton_poi_fused_add_convolution_leaky_relu_35,"ax",@progbits
	.align	128
        .global         triton_poi_fused_add_convolution_leaky_relu_35
        .type           triton_poi_fused_add_convolution_leaky_relu_35,@function
        .size           triton_poi_fused_add_convolution_leaky_relu_35,(.L_x_1 - triton_poi_fused_add_convolution_leaky_relu_35)
        .other          triton_poi_fused_add_convolution_leaky_relu_35,@"STO_CUDA_ENTRY STV_DEFAULT"
triton_poi_fused_add_convolution_leaky_relu_35:
.text.triton_poi_fused_add_convolution_leaky_relu_35:
[----:B------:R-:W-:Y:S01]  /*0000*/  LDC R1, c[0x0][0x28] ;  /* 0x00000a00ff017b82 */ /* 0x000fe20000000800 */
[----:B------:R-:W1:Y:S07]  /*0010*/  S2R R2, SR_TID.X ;  /* 0x0000000000027919 */ /* 0x000e6e0000002100 */
[----:B------:R-:W2:Y:S01]  /*0020*/  LDC.64 R6, c[0x0][0x218] ;  /* 0x00008600ff067b82 */ /* 0x000ea20000000a00 */
[----:B------:R-:W-:Y:S01]  /*0030*/  ULDC.64 UR4, c[0x0][0x208] ;  /* 0x0000820000047ab9 */ /* 0x000fe20000000a00 */
[----:B------:R-:W-:Y:S01]  /*0040*/  ULDC.64 UR6, c[0x0][0x228] ;  /* 0x00008a0000067ab9 */ /* 0x000fe20000000a00 */
[----:B------:R-:W3:Y:S05]  /*0050*/  S2R R3, SR_CTAID.X ;  /* 0x0000000000037919 */ /* 0x000eea0000002500 */
[----:B------:R-:W4:Y:S08]  /*0060*/  LDC.64 R4, c[0x0][0x210] ;  /* 0x00008400ff047b82 */ /* 0x000f300000000a00 */
[----:B------:R-:W5:Y:S01]  /*0070*/  LDC.64 R12, c[0x0][0x230] ;  /* 0x00008c00ff0c7b82 */ /* 0x000f620000000a00 */
[----:B-1----:R-:W-:-:S05]  /*0080*/  LOP3.LUT R2, R2, 0x7f, RZ, 0xc0, !PT ;  /* 0x0000007f02027812 */ /* 0x002fca00078ec0ff */
[----:B---3--:R-:W-:Y:S01]  /*0090*/  IMAD R3, R3, 0x80, R2 ;  /* 0x0000008003037824 */ /* 0x008fe200078e0202 */
[----:B------:R-:W-:-:S03]  /*00a0*/  HFMA2.MMA R2, -RZ, RZ, 0, 0 ;  /* 0x00000000ff027435 */ /* 0x000fc600000001ff */
[----:B----4-:R-:W-:-:S07]  /*00b0*/  IMAD.WIDE R4, R3, 0x4, R4 ;  /* 0x0000000403047825 */ /* 0x010fce00078e0204 */
[----:B------:R-:W-:-:S05]  /*00c0*/  IMAD.HI R0, R3, -0x6db6db6d, R2 ;  /* 0x9249249303007827 */ /* 0x000fca00078e0202 */
[----:B------:R-:W-:-:S04]  /*00d0*/  SHF.R.U32.HI R9, RZ, 0x1f, R0 ;  /* 0x0000001fff097819 */ /* 0x000fc80000011600 */
[----:B------:R-:W-:-:S04]  /*00e0*/  LEA.HI.SX32 R0, R0, R9, 0x1e ;  /* 0x0000000900007211 */ /* 0x000fc800078ff2ff */
[----:B------:R-:W-:-:S04]  /*00f0*/  SHF.R.S32.HI R9, RZ, 0x1f, R0 ;  /* 0x0000001fff097819 */ /* 0x000fc80000011400 */
[----:B------:R-:W-:-:S04]  /*0100*/  LEA.HI R9, R9, R0, RZ, 0xa ;  /* 0x0000000009097211 */ /* 0x000fc800078f50ff */
[----:B------:R-:W-:Y:S02]  /*0110*/  LOP3.LUT R11, R9, 0xfffffc00, RZ, 0xc0, !PT ;  /* 0xfffffc00090b7812 */ /* 0x000fe400078ec0ff */
[----:B------:R-:W1:Y:S03]  /*0120*/  LDC.64 R8, c[0x0][0x220] ;  /* 0x00008800ff087b82 */ /* 0x000e660000000a00 */
[----:B------:R-:W-:Y:S02]  /*0130*/  IMAD.IADD R11, R0, 0x1, -R11 ;  /* 0x00000001000b7824 */ /* 0x000fe400078e0a0b */
[----:B------:R-:W3:Y:S02]  /*0140*/  LDG.E R0, desc[UR4][R4.64] ;  /* 0x0000000404007981 */ /* 0x000ee4000c1e1900 */
[----:B--2---:R-:W-:-:S06]  /*0150*/  IMAD.WIDE R6, R11, 0x4, R6 ;  /* 0x000000040b067825 */ /* 0x004fcc00078e0206 */
[----:B------:R-:W3:Y:S01]  /*0160*/  LDG.E.EL R7, desc[UR4][R6.64] ;  /* 0x0000000406077981 */ /* 0x000ee2000c2e1900 */
[----:B-1----:R-:W-:-:S06]  /*0170*/  IMAD.WIDE R8, R11, 0x4, R8 ;  /* 0x000000040b087825 */ /* 0x002fcc00078e0208 */
[----:B------:R-:W2:Y:S01]  /*0180*/  LDG.E.EL R8, desc[UR4][R8.64] ;  /* 0x0000000408087981 */ /* 0x000ea2000c2e1900 */
[----:B------:R-:W-:-:S04]  /*0190*/  IADD3 R10, P1, R3, UR6, RZ ;  /* 0x00000006030a7c10 */ /* 0x000fc8000ff3e0ff */
[C---:B------:R-:W-:Y:S01]  /*01a0*/  LEA.HI.X.SX32 R11, R3.reuse, UR7, 0x1, P1 ;  /* 0x00000007030b7c11 */ /* 0x040fe200088f0eff */
[----:B-----5:R-:W-:Y:S01]  /*01b0*/  IMAD.WIDE R2, R3, 0x4, R12 ;  /* 0x0000000403027825 */ /* 0x020fe200078e020c */
[----:B---3--:R-:W-:-:S03]  /*01c0*/  FSETP.GT.AND P0, PT, R0, -R7, PT ;  /* 0x800000070000720b */ /* 0x008fc60003f04000 */
[----:B------:R-:W-:Y:S01]  /*01d0*/  FADD R15, R0, R7 ;  /* 0x00000007000f7221 */ /* 0x000fe20000000000 */
[----:B------:R-:W-:-:S09]  /*01e0*/  SEL R17, RZ, 0x1, !P0 ;  /* 0x00000001ff117807 */ /* 0x000fd20004000000 */
[----:B------:R-:W-:Y:S01]  /*01f0*/  @!P0 FMUL R15, R15, 0.10000000149011611938 ;  /* 0x3dcccccd0f0f8820 */ /* 0x000fe20000400000 */
[----:B------:R-:W-:Y:S03]  /*0200*/  STG.E.U8 desc[UR4][R10.64], R17 ;  /* 0x000000110a007986 */ /* 0x000fe6000c101104 */
[----:B--2---:R-:W-:Y:S01]  /*0210*/  FADD R7, R8, R15 ;  /* 0x0000000f08077221 */ /* 0x004fe20000000000 */
[----:B------:R-:W-:Y:S04]  /*0220*/  STG.E desc[UR4][R4.64], R15 ;  /* 0x0000000f04007986 */ /* 0x000fe8000c101904 */
[----:B------:R-:W-:Y:S01]  /*0230*/  STG.E desc[UR4][R2.64], R7 ;  /* 0x0000000702007986 */ /* 0x000fe2000c101904 */
[----:B------:R-:W-:Y:S05]  /*0240*/  EXIT ;  /* 0x000000000000794d */ /* 0x000fea0003800000 */
.L_x_0:
[----:B------:R-:W-:-:S00]  /*0250*/  BRA `(.L_x_0) ;  /* 0xfffffffc00fc7947 */ /* 0x000fc0000383ffff */
[----:B------:R-:W-:-:S00]  /*0260*/  NOP ;  /* 0x0000000000007918 */ /* 0x000fc00000000000 */
        /* <DEDUP_REMOVED lines=9> */
.L_x_1:


//--------------------- .nv.constant0.triton_poi_fused_add_convolution_leaky_relu_35 --------------------------
	.section	.nv.constant0.triton_poi_fused_add_convolution_leaky_relu_35,"a",@progbits
	.sectionflags	@""
	.align	4
.nv.constant0.triton_poi_fused_add_convolution_leaky_relu_35:
	.zero		572
